	.headerflags	@"EF_CUDA_TEXMODE_UNIFIED EF_CUDA_64BIT_ADDRESS EF_CUDA_ACCELERATORS EF_CUDA_SM90 EF_CUDA_VIRTUAL_SM(EF_CUDA_SM90)"
	.elftype	@"ET_EXEC"


//--------------------- .nv.info                  --------------------------
	.section	.nv.info,"",@"SHT_CUDA_INFO"
	.align	4


	//----- nvinfo : EIATTR_REGCOUNT
	.align		4
        /*0000*/ 	.byte	0x04, 0x2f
        /*0002*/ 	.short	(.L_1 - .L_0)
	.align		4
.L_0:
        /*0004*/ 	.word	index@(triton_poi_fused_convolution_leaky_relu_1)
        /*0008*/ 	.word	0x0000000e


	//----- nvinfo : EIATTR_MIN_STACK_SIZE
	.align		4
.L_1:
        /*000c*/ 	.byte	0x04, 0x12
        /*000e*/ 	.short	(.L_3 - .L_2)
	.align		4
.L_2:
        /*0010*/ 	.word	index@(triton_poi_fused_convolution_leaky_relu_1)
        /*0014*/ 	.word	0x00000000


	//----- nvinfo : EIATTR_FRAME_SIZE
	.align		4
.L_3:
        /*0018*/ 	.byte	0x04, 0x11
        /*001a*/ 	.short	(.L_5 - .L_4)
	.align		4
.L_4:
        /*001c*/ 	.word	index@(triton_poi_fused_convolution_leaky_relu_1)
        /*0020*/ 	.word	0x00000000


	//----- nvinfo : EIATTR_MIN_STACK_SIZE
	.align		4
.L_5:
        /*0024*/ 	.byte	0x04, 0x12
        /*0026*/ 	.short	(.L_7 - .L_6)
	.align		4
.L_6:
        /*0028*/ 	.word	index@(triton_poi_fused_convolution_leaky_relu_1)
        /*002c*/ 	.word	0x00000000
.L_7:


//--------------------- .nv.info.triton_poi_fused_convolution_leaky_relu_1 --------------------------
	.section	.nv.info.triton_poi_fused_convolution_leaky_relu_1,"",@"SHT_CUDA_INFO"
	.sectionflags	@""
	.align	4


	//----- nvinfo : EIATTR_CUDA_API_VERSION
	.align		4
        /*0000*/ 	.byte	0x04, 0x37
        /*0002*/ 	.short	(.L_9 - .L_8)
.L_8:
        /*0004*/ 	.word	0x0000007c


	//----- nvinfo : EIATTR_KPARAM_INFO
	.align		4
.L_9:
        /*0008*/ 	.byte	0x04, 0x17
        /*000a*/ 	.short	(.L_11 - .L_10)
.L_10:
        /*000c*/ 	.word	0x00000000
        /*0010*/ 	.short	0x0003
        /*0012*/ 	.short	0x0018
        /*0014*/ 	.byte	0x00, 0xf0, 0x11, 0x00


	//----- nvinfo : EIATTR_KPARAM_INFO
	.align		4
.L_11:
        /*0018*/ 	.byte	0x04, 0x17
        /*001a*/ 	.short	(.L_13 - .L_12)
.L_12:
        /*001c*/ 	.word	0x00000000
        /*0020*/ 	.short	0x0002
        /*0022*/ 	.short	0x0010
        /*0024*/ 	.byte	0x00, 0xf4, 0x21, 0x00


	//----- nvinfo : EIATTR_KPARAM_INFO
	.align		4
.L_13:
        /*0028*/ 	.byte	0x04, 0x17
        /*002a*/ 	.short	(.L_15 - .L_14)
.L_14:
        /*002c*/ 	.word	0x00000000
        /*0030*/ 	.short	0x0001
        /*0032*/ 	.short	0x0008
        /*0034*/ 	.byte	0x00, 0xf4, 0x21, 0x00


	//----- nvinfo : EIATTR_KPARAM_INFO
	.align		4
.L_15:
        /*0038*/ 	.byte	0x04, 0x17
        /*003a*/ 	.short	(.L_17 - .L_16)
.L_16:
        /*003c*/ 	.word	0x00000000
        /*0040*/ 	.short	0x0000
        /*0042*/ 	.short	0x0000
        /*0044*/ 	.byte	0x00, 0xf4, 0x21, 0x00


	//----- nvinfo : EIATTR_SPARSE_MMA_MASK
	.align		4
.L_17:
        /*0048*/ 	.byte	0x03, 0x50
        /*004a*/ 	.short	0x0000


	//----- nvinfo : EIATTR_MAXREG_COUNT
	.align		4
        /*004c*/ 	.byte	0x03, 0x1b
        /*004e*/ 	.short	0x00ff


	//----- nvinfo : EIATTR_EXIT_INSTR_OFFSETS
	.align		4
        /*0050*/ 	.byte	0x04, 0x1c
        /*0052*/ 	.short	(.L_19 - .L_18)


	//   ....[0]....
.L_18:
        /*0054*/ 	.word	0x000001e0


	//   ....[1]....
        /*0058*/ 	.word	0x00000200


	//----- nvinfo : EIATTR_REQNTID
	.align		4
.L_19:
        /*005c*/ 	.byte	0x04, 0x10
        /*005e*/ 	.short	(.L_21 - .L_20)
.L_20:
        /*0060*/ 	.word	0x00000080
        /*0064*/ 	.word	0x00000001
        /*0068*/ 	.word	0x00000001


	//----- nvinfo : EIATTR_CBANK_PARAM_SIZE
	.align		4
.L_21:
        /*006c*/ 	.byte	0x03, 0x19
        /*006e*/ 	.short	0x001c


	//----- nvinfo : EIATTR_PARAM_CBANK
	.align		4
        /*0070*/ 	.byte	0x04, 0x0a
        /*0072*/ 	.short	(.L_23 - .L_22)
	.align		4
.L_22:
        /*0074*/ 	.word	index@(.nv.constant0.triton_poi_fused_convolution_leaky_relu_1)
        /*0078*/ 	.short	0x0210
        /*007a*/ 	.short	0x001c


	//----- nvinfo : EIATTR_SW_WAR
	.align		4
.L_23:
        /*007c*/ 	.byte	0x04, 0x36
        /*007e*/ 	.short	(.L_25 - .L_24)
.L_24:
        /*0080*/ 	.word	0x00000008
.L_25:


//--------------------- .nv.callgraph             --------------------------
	.section	.nv.callgraph,"",@"SHT_CUDA_CALLGRAPH"
	.align	4
	.sectionentsize	8
	.align		4
        /*0000*/ 	.word	0x00000000
	.align		4
        /*0004*/ 	.word	0xffffffff
	.align		4
        /*0008*/ 	.word	0x00000000
	.align		4
        /*000c*/ 	.word	0xfffffffe
	.align		4
        /*0010*/ 	.word	0x00000000
	.align		4
        /*0014*/ 	.word	0xfffffffd
	.align		4
        /*0018*/ 	.word	0x00000000
	.align		4
        /*001c*/ 	.word	0xfffffffc


//--------------------- .text.triton_poi_fused_convolution_leaky_relu_1 --------------------------
	.section	.text.triton_poi_fused_convolution_leaky_relu_1,"ax",@progbits
	.align	128
        .global         triton_poi_fused_convolution_leaky_relu_1
        .type           triton_poi_fused_convolution_leaky_relu_1,@function
        .size           triton_poi_fused_convolution_leaky_relu_1,(.L_x_1 - triton_poi_fused_convolution_leaky_relu_1)
        .other          triton_poi_fused_convolution_leaky_relu_1,@"STO_CUDA_ENTRY STV_DEFAULT"
triton_poi_fused_convolution_leaky_relu_1:
.text.triton_poi_fused_convolution_leaky_relu_1:
[----:B------:R-:W0:Y:S02]  /*0000*/  LDC R1, c[0x0][0x28] ;  /* 0x00000a00ff017b82 */ /* 0x000e240000000800 */
[----:B------:R-:W1:Y:S01]  /*0010*/  S2R R0, SR_TID.X ;  /* 0x0000000000007919 */ /* 0x000e620000002100 */
[----:B------:R-:W2:Y:S01]  /*0020*/  LDC.64 R4, c[0x0][0x218] ;  /* 0x00008600ff047b82 */ /* 0x000ea20000000a00 */
[----:B------:R-:W-:Y:S01]  /*0030*/  ULDC.64 UR4, c[0x0][0x208] ;  /* 0x0000820000047ab9 */ /* 0x000fe20000000a00 */
[----:B------:R-:W-:Y:S01]  /*0040*/  ULDC.64 UR6, c[0x0][0x220] ;  /* 0x0000880000067ab9 */ /* 0x000fe20000000a00 */
[----:B------:R-:W3:Y:S01]  /*0050*/  S2R R7, SR_CTAID.X ;  /* 0x0000000000077919 */ /* 0x000ee20000002500 */
[----:B-1----:R-:W-:Y:S02]  /*0060*/  LOP3.LUT R0, R0, 0x7f, RZ, 0xc0, !PT ;  /* 0x0000007f00007812 */ /* 0x002fe400078ec0ff */
[----:B---3--:R-:W-:-:S03]  /*0070*/  SHF.R.S32.HI R2, RZ, 0x18, R7 ;  /* 0x00000018ff027819 */ /* 0x008fc60000011407 */
[----:B------:R-:W-:Y:S01]  /*0080*/  IMAD R7, R7, 0x80, R0 ;  /* 0x0000008007077824 */ /* 0x000fe200078e0200 */
[----:B------:R-:W-:Y:S02]  /*0090*/  SGXT R0, R2, 0x1 ;  /* 0x000000010200781a */ /* 0x000fe40000000200 */
[----:B------:R-:W1:Y:S02]  /*00a0*/  LDC.64 R2, c[0x0][0x210] ;  /* 0x00008400ff027b82 */ /* 0x000e640000000a00 */
[----:B------:R-:W-:Y:S02]  /*00b0*/  ISETP.GE.AND P1, PT, R7, 0x80, PT ;  /* 0x000000800700780c */ /* 0x000fe40003f26270 */
[----:B------:R-:W-:-:S04]  /*00c0*/  LEA.HI R0, R0, R7, RZ, 0x2 ;  /* 0x0000000700007211 */ /* 0x000fc800078f10ff */
[----:B------:R-:W-:-:S04]  /*00d0*/  SHF.R.S32.HI R0, RZ, 0x2, R0 ;  /* 0x00000002ff007819 */ /* 0x000fc80000011400 */
[----:B------:R-:W-:-:S04]  /*00e0*/  LEA.HI R6, R0, R0, RZ, 0x3 ;  /* 0x0000000000067211 */ /* 0x000fc800078f18ff */
[----:B------:R-:W-:-:S05]  /*00f0*/  LOP3.LUT R9, R6, 0xfffffff8, RZ, 0xc0, !PT ;  /* 0xfffffff806097812 */ /* 0x000fca00078ec0ff */
[----:B------:R-:W-:Y:S02]  /*0100*/  IMAD.IADD R9, R0, 0x1, -R9 ;  /* 0x0000000100097824 */ /* 0x000fe400078e0a09 */
[----:B------:R-:W-:Y:S02]  /*0110*/  IMAD.MOV.U32 R0, RZ, RZ, RZ ;  /* 0x000000ffff007224 */ /* 0x000fe400078e00ff */
[----:B--2---:R-:W-:-:S04]  /*0120*/  IMAD.WIDE R4, R9, 0x4, R4 ;  /* 0x0000000409047825 */ /* 0x004fc800078e0204 */
[----:B------:R-:W-:Y:S02]  /*0130*/  IMAD.MOV.U32 R9, RZ, RZ, RZ ;  /* 0x000000ffff097224 */ /* 0x000fe400078e00ff */
[----:B-1----:R-:W-:-:S04]  /*0140*/  IMAD.WIDE R2, R7, 0x4, R2 ;  /* 0x0000000407027825 */ /* 0x002fc800078e0202 */
[----:B------:R-:W2:Y:S04]  /*0150*/  @!P1 LDG.E.EL R9, desc[UR4][R4.64] ;  /* 0x0000000404099981 */ /* 0x000ea8000c2e1900 */
[----:B------:R-:W2:Y:S01]  /*0160*/  @!P1 LDG.E R0, desc[UR4][R2.64] ;  /* 0x0000000402009981 */ /* 0x000ea2000c1e1900 */
[----:B------:R-:W-:-:S04]  /*0170*/  IADD3 R6, P2, R7, UR6, RZ ;  /* 0x0000000607067c10 */ /* 0x000fc8000ff5e0ff */
[----:B------:R-:W-:Y:S02]  /*0180*/  LEA.HI.X.SX32 R7, R7, UR7, 0x1, P2 ;  /* 0x0000000707077c11 */ /* 0x000fe400090f0eff */
[----:B--2---:R-:W-:-:S04]  /*0190*/  FSETP.GT.AND P0, PT, R0, -R9, PT ;  /* 0x800000090000720b */ /* 0x004fc80003f04000 */
[----:B------:R-:W-:Y:S01]  /*01a0*/  SEL R11, RZ, 0x1, !P0 ;  /* 0x00000001ff0b7807 */ /* 0x000fe20004000000 */
[----:B------:R-:W-:-:S04]  /*01b0*/  FADD R9, R9, R0 ;  /* 0x0000000009097221 */ /* 0x000fc80000000000 */
[----:B------:R1:W-:Y:S04]  /*01c0*/  @!P1 STG.E.U8 desc[UR4][R6.64], R11 ;  /* 0x0000000b06009986 */ /* 0x0003e8000c101104 */
[----:B------:R-:W-:Y:S01]  /*01d0*/  @!P0 FMUL R9, R9, 0.20000000298023223877 ;  /* 0x3e4ccccd09098820 */ /* 0x000fe20000400000 */
[----:B------:R-:W-:Y:S06]  /*01e0*/  @P1 EXIT ;  /* 0x000000000000194d */ /* 0x000fec0003800000 */
[----:B------:R-:W-:Y:S01]  /*01f0*/  STG.E desc[UR4][R2.64], R9 ;  /* 0x0000000902007986 */ /* 0x000fe2000c101904 */
[----:B------:R-:W-:Y:S05]  /*0200*/  EXIT ;  /* 0x000000000000794d */ /* 0x000fea0003800000 */
.L_x_0:
[----:B------:R-:W-:-:S00]  /*0210*/  BRA `(.L_x_0) ;  /* 0xfffffffc00fc7947 */ /* 0x000fc0000383ffff */
[----:B------:R-:W-:-:S00]  /*0220*/  NOP ;  /* 0x0000000000007918 */ /* 0x000fc00000000000 */
        /* <DEDUP_REMOVED lines=13> */
.L_x_1:


//--------------------- .nv.constant0.triton_poi_fused_convolution_leaky_relu_1 --------------------------
	.section	.nv.constant0.triton_poi_fused_convolution_leaky_relu_1,"a",@progbits
	.sectionflags	@""
	.align	4
.nv.constant0.triton_poi_fused_convolution_leaky_relu_1:
	.zero		556
